	.headerflags	@"EF_CUDA_TEXMODE_UNIFIED EF_CUDA_64BIT_ADDRESS EF_CUDA_ACCELERATORS EF_CUDA_SM90 EF_CUDA_VIRTUAL_SM(EF_CUDA_SM90)"
	.elftype	@"ET_EXEC"


//--------------------- .nv.info                  --------------------------
	.section	.nv.info,"",@"SHT_CUDA_INFO"
	.align	4


	//----- nvinfo : EIATTR_REGCOUNT
	.align		4
        /*0000*/ 	.byte	0x04, 0x2f
        /*0002*/ 	.short	(.L_1 - .L_0)
	.align		4
.L_0:
        /*0004*/ 	.word	index@(triton_poi_fused__to_copy_add_arange_clamp_mul_sub_32)
        /*0008*/ 	.word	0x0000000a


	//----- nvinfo : EIATTR_MIN_STACK_SIZE
	.align		4
.L_1:
        /*000c*/ 	.byte	0x04, 0x12
        /*000e*/ 	.short	(.L_3 - .L_2)
	.align		4
.L_2:
        /*0010*/ 	.word	index@(triton_poi_fused__to_copy_add_arange_clamp_mul_sub_32)
        /*0014*/ 	.word	0x00000000


	//----- nvinfo : EIATTR_FRAME_SIZE
	.align		4
.L_3:
        /*0018*/ 	.byte	0x04, 0x11
        /*001a*/ 	.short	(.L_5 - .L_4)
	.align		4
.L_4:
        /*001c*/ 	.word	index@(triton_poi_fused__to_copy_add_arange_clamp_mul_sub_32)
        /*0020*/ 	.word	0x00000000


	//----- nvinfo : EIATTR_MIN_STACK_SIZE
	.align		4
.L_5:
        /*0024*/ 	.byte	0x04, 0x12
        /*0026*/ 	.short	(.L_7 - .L_6)
	.align		4
.L_6:
        /*0028*/ 	.word	index@(triton_poi_fused__to_copy_add_arange_clamp_mul_sub_32)
        /*002c*/ 	.word	0x00000000
.L_7:


//--------------------- .nv.info.triton_poi_fused__to_copy_add_arange_clamp_mul_sub_32 --------------------------
	.section	.nv.info.triton_poi_fused__to_copy_add_arange_clamp_mul_sub_32,"",@"SHT_CUDA_INFO"
	.sectionflags	@""
	.align	4


	//----- nvinfo : EIATTR_CUDA_API_VERSION
	.align		4
        /*0000*/ 	.byte	0x04, 0x37
        /*0002*/ 	.short	(.L_9 - .L_8)
.L_8:
        /*0004*/ 	.word	0x0000007c


	//----- nvinfo : EIATTR_KPARAM_INFO
	.align		4
.L_9:
        /*0008*/ 	.byte	0x04, 0x17
        /*000a*/ 	.short	(.L_11 - .L_10)
.L_10:
        /*000c*/ 	.word	0x00000000
        /*0010*/ 	.short	0x0001
        /*0012*/ 	.short	0x0008
        /*0014*/ 	.byte	0x00, 0xf0, 0x11, 0x00


	//----- nvinfo : EIATTR_KPARAM_INFO
	.align		4
.L_11:
        /*0018*/ 	.byte	0x04, 0x17
        /*001a*/ 	.short	(.L_13 - .L_12)
.L_12:
        /*001c*/ 	.word	0x00000000
        /*0020*/ 	.short	0x0000
        /*0022*/ 	.short	0x0000
        /*0024*/ 	.byte	0x00, 0xf4, 0x21, 0x00


	//----- nvinfo : EIATTR_SPARSE_MMA_MASK
	.align		4
.L_13:
        /*0028*/ 	.byte	0x03, 0x50
        /*002a*/ 	.short	0x0000


	//----- nvinfo : EIATTR_MAXREG_COUNT
	.align		4
        /*002c*/ 	.byte	0x03, 0x1b
        /*002e*/ 	.short	0x00ff


	//----- nvinfo : EIATTR_EXIT_INSTR_OFFSETS
	.align		4
        /*0030*/ 	.byte	0x04, 0x1c
        /*0032*/ 	.short	(.L_15 - .L_14)


	//   ....[0]....
.L_14:
        /*0034*/ 	.word	0x00000110


	//   ....[1]....
        /*0038*/ 	.word	0x00000140


	//----- nvinfo : EIATTR_REQNTID
	.align		4
.L_15:
        /*003c*/ 	.byte	0x04, 0x10
        /*003e*/ 	.short	(.L_17 - .L_16)
.L_16:
        /*0040*/ 	.word	0x00000020
        /*0044*/ 	.word	0x00000001
        /*0048*/ 	.word	0x00000001


	//----- nvinfo : EIATTR_CBANK_PARAM_SIZE
	.align		4
.L_17:
        /*004c*/ 	.byte	0x03, 0x19
        /*004e*/ 	.short	0x000c


	//----- nvinfo : EIATTR_PARAM_CBANK
	.align		4
        /*0050*/ 	.byte	0x04, 0x0a
        /*0052*/ 	.short	(.L_19 - .L_18)
	.align		4
.L_18:
        /*0054*/ 	.word	index@(.nv.constant0.triton_poi_fused__to_copy_add_arange_clamp_mul_sub_32)
        /*0058*/ 	.short	0x0210
        /*005a*/ 	.short	0x000c


	//----- nvinfo : EIATTR_SW_WAR
	.align		4
.L_19:
        /*005c*/ 	.byte	0x04, 0x36
        /*005e*/ 	.short	(.L_21 - .L_20)
.L_20:
        /*0060*/ 	.word	0x00000008
.L_21:


//--------------------- .nv.callgraph             --------------------------
	.section	.nv.callgraph,"",@"SHT_CUDA_CALLGRAPH"
	.align	4
	.sectionentsize	8
	.align		4
        /*0000*/ 	.word	0x00000000
	.align		4
        /*0004*/ 	.word	0xffffffff
	.align		4
        /*0008*/ 	.word	0x00000000
	.align		4
        /*000c*/ 	.word	0xfffffffe
	.align		4
        /*0010*/ 	.word	0x00000000
	.align		4
        /*0014*/ 	.word	0xfffffffd
	.align		4
        /*0018*/ 	.word	0x00000000
	.align		4
        /*001c*/ 	.word	0xfffffffc


//--------------------- .text.triton_poi_fused__to_copy_add_arange_clamp_mul_sub_32 --------------------------
	.section	.text.triton_poi_fused__to_copy_add_arange_clamp_mul_sub_32,"ax",@progbits
	.align	128
        .global         triton_poi_fused__to_copy_add_arange_clamp_mul_sub_32
        .type           triton_poi_fused__to_copy_add_arange_clamp_mul_sub_32,@function
        .size           triton_poi_fused__to_copy_add_arange_clamp_mul_sub_32,(.L_x_1 - triton_poi_fused__to_copy_add_arange_clamp_mul_sub_32)
        .other          triton_poi_fused__to_copy_add_arange_clamp_mul_sub_32,@"STO_CUDA_ENTRY STV_DEFAULT"
triton_poi_fused__to_copy_add_arange_clamp_mul_sub_32:
.text.triton_poi_fused__to_copy_add_arange_clamp_mul_sub_32:
[----:B------:R-:W0:Y:S02]  /*0000*/  LDC R1, c[0x0][0x28] ;  /* 0x00000a00ff017b82 */ /* 0x000e240000000800 */
[----:B------:R-:W1:Y:S01]  /*0010*/  S2R R6, SR_TID.X ;  /* 0x0000000000067919 */ /* 0x000e620000002100 */
[----:B------:R-:W-:Y:S01]  /*0020*/  IMAD.MOV.U32 R3, RZ, RZ, 0x3fc00000 ;  /* 0x3fc00000ff037424 */ /* 0x000fe200078e00ff */
[----:B------:R-:W2:Y:S01]  /*0030*/  S2R R5, SR_CTAID.X ;  /* 0x0000000000057919 */ /* 0x000ea20000002500 */
[C---:B-1----:R-:W-:Y:S02]  /*0040*/  LOP3.LUT R0, R6.reuse, 0x1, RZ, 0xc0, !PT ;  /* 0x0000000106007812 */ /* 0x042fe400078ec0ff */
[----:B------:R-:W-:-:S03]  /*0050*/  LOP3.LUT P0, RZ, R6, 0x1e, RZ, 0xc0, !PT ;  /* 0x0000001e06ff7812 */ /* 0x000fc6000780c0ff */
[----:B--2---:R-:W-:-:S05]  /*0060*/  IMAD R5, R5, 0x2, R0 ;  /* 0x0000000205057824 */ /* 0x004fca00078e0200 */
[----:B------:R-:W-:Y:S02]  /*0070*/  I2FP.F32.S32 R0, R5 ;  /* 0x0000000500007245 */ /* 0x000fe40000201400 */
[----:B------:R-:W-:-:S03]  /*0080*/  ISETP.LT.AND P0, PT, R5, 0x2, !P0 ;  /* 0x000000020500780c */ /* 0x000fc60004701270 */
[----:B------:R-:W-:-:S04]  /*0090*/  FADD R0, R0, 0.5 ;  /* 0x3f00000000007421 */ /* 0x000fc80000000000 */
[----:B------:R-:W-:Y:S02]  /*00a0*/  FFMA R0, R0, R3, -0.5 ;  /* 0xbf00000000007423 */ /* 0x000fe40000000003 */
[----:B------:R-:W1:Y:S03]  /*00b0*/  LDC.64 R2, c[0x0][0x210] ;  /* 0x00008400ff027b82 */ /* 0x000e660000000a00 */
[----:B------:R-:W-:-:S04]  /*00c0*/  FMNMX R0, RZ, R0, !PT ;  /* 0x00000000ff007209 */ /* 0x000fc80007800000 */
[----:B------:R-:W2:Y:S02]  /*00d0*/  F2I.TRUNC.NTZ R4, R0 ;  /* 0x0000000000047305 */ /* 0x000ea4000020f100 */
[----:B--2---:R-:W-:Y:S01]  /*00e0*/  I2FP.F32.S32 R7, R4 ;  /* 0x0000000400077245 */ /* 0x004fe20000201400 */
[----:B-1----:R-:W-:-:S04]  /*00f0*/  IMAD.WIDE R2, R5, 0x4, R2 ;  /* 0x0000000405027825 */ /* 0x002fc800078e0202 */
[----:B------:R-:W-:Y:S01]  /*0100*/  FADD.SAT R7, R0, -R7 ;  /* 0x8000000700077221 */ /* 0x000fe20000002000 */
[----:B------:R-:W-:Y:S06]  /*0110*/  @!P0 EXIT ;  /* 0x000000000000894d */ /* 0x000fec0003800000 */
[----:B------:R-:W-:Y:S02]  /*0120*/  ULDC.64 UR4, c[0x0][0x208] ;  /* 0x0000820000047ab9 */ /* 0x000fe40000000a00 */
[----:B------:R-:W-:Y:S01]  /*0130*/  STG.E desc[UR4][R2.64], R7 ;  /* 0x0000000702007986 */ /* 0x000fe2000c101904 */
[----:B------:R-:W-:Y:S05]  /*0140*/  EXIT ;  /* 0x000000000000794d */ /* 0x000fea0003800000 */
.L_x_0:
[----:B------:R-:W-:-:S00]  /*0150*/  BRA `(.L_x_0) ;  /* 0xfffffffc00fc7947 */ /* 0x000fc0000383ffff */
[----:B------:R-:W-:-:S00]  /*0160*/  NOP ;  /* 0x0000000000007918 */ /* 0x000fc00000000000 */
        /* <DEDUP_REMOVED lines=9> */
.L_x_1:


//--------------------- .nv.constant0.triton_poi_fused__to_copy_add_arange_clamp_mul_sub_32 --------------------------
	.section	.nv.constant0.triton_poi_fused__to_copy_add_arange_clamp_mul_sub_32,"a",@progbits
	.sectionflags	@""
	.align	4
.nv.constant0.triton_poi_fused__to_copy_add_arange_clamp_mul_sub_32:
	.zero		540
